//
// Generated by NVIDIA NVVM Compiler
//
// Compiler Build ID: CL-36424714
// Cuda compilation tools, release 13.0, V13.0.88
// Based on NVVM 20.0.0
//

.version 9.0
.target sm_100
.address_size 64

	// .globl	_Z6VecAddPfS_S_i

.visible .entry _Z6VecAddPfS_S_i(
	.param .u64 .ptr .align 1 _Z6VecAddPfS_S_i_param_0,
	.param .u64 .ptr .align 1 _Z6VecAddPfS_S_i_param_1,
	.param .u64 .ptr .align 1 _Z6VecAddPfS_S_i_param_2,
	.param .u32 _Z6VecAddPfS_S_i_param_3
)
{
	.reg .pred 	%p<2>;
	.reg .b32 	%r<14>;
	.reg .b32 	%f<4>;
	.reg .b64 	%rd<11>;

	ld.param.u64 	%rd1, [_Z6VecAddPfS_S_i_param_0];
	ld.param.u64 	%rd2, [_Z6VecAddPfS_S_i_param_1];
	ld.param.u64 	%rd3, [_Z6VecAddPfS_S_i_param_2];
	ld.param.u32 	%r2, [_Z6VecAddPfS_S_i_param_3];
	mov.u32 	%r4, %ctaid.x;
	mov.u32 	%r5, %ntid.x;
	mov.u32 	%r6, %tid.x;
	mad.lo.s32 	%r7, %r4, %r5, %r6;
	mov.u32 	%r8, %ctaid.y;
	mov.u32 	%r9, %ntid.y;
	mov.u32 	%r10, %tid.y;
	mad.lo.s32 	%r11, %r8, %r9, %r10;
	mad.lo.s32 	%r1, %r2, %r11, %r7;
	max.s32 	%r13, %r7, %r11;
	setp.ge.s32 	%p1, %r13, %r2;
	@%p1 bra 	$L__BB0_2;
	cvta.to.global.u64 	%rd4, %rd1;
	cvta.to.global.u64 	%rd5, %rd2;
	cvta.to.global.u64 	%rd6, %rd3;
	mul.wide.s32 	%rd7, %r1, 4;
	add.s64 	%rd8, %rd4, %rd7;
	ld.global.f32 	%f1, [%rd8];
	add.s64 	%rd9, %rd5, %rd7;
	ld.global.f32 	%f2, [%rd9];
	add.f32 	%f3, %f1, %f2;
	add.s64 	%rd10, %rd6, %rd7;
	st.global.f32 	[%rd10], %f3;
$L__BB0_2:
	ret;

}


// ===== COMPILED SASS (sm_100) =====

	.target	sm_100

	.elftype	@"ET_EXEC"


//--------------------- .note.nv.tkinfo           --------------------------
	.section	.note.nv.tkinfo,"",@"SHT_NOTE"
	.sectionflags	@"SHF_NOTE_NV_TKINFO"
	.tkinfo
        /*0018*/ 	.word	0x00000002
        /*0030*/ 	.string	""
        /*0030*/ 	.string	"ptxas"
        /*0030*/ 	.string	"Cuda compilation tools, release 13.0, V13.0.88"
        /*0030*/ 	.string	"Build cuda_13.0.r13.0/compiler.36424714_0"
        /*0030*/ 	.string	"-arch sm_100 -m 64 "



//--------------------- .note.nv.cuinfo           --------------------------
	.section	.note.nv.cuinfo,"",@"SHT_NOTE"
	.sectionflags	@"SHF_NOTE_NV_CUINFO"
        /*0018*/ 	.short	0x0002
        /*001a*/ 	.short	0x0064
        /*001c*/ 	.short	0x0082
	.zero		2


//--------------------- .nv.info                  --------------------------
	.section	.nv.info,"",@"SHT_CUDA_INFO"
	.align	4


	//----- nvinfo : EIATTR_REGCOUNT
	.align		4
        /*0000*/ 	.byte	0x04, 0x2f
        /*0002*/ 	.short	(.L_1 - .L_0)
	.align		4
.L_0:
        /*0004*/ 	.word	index@(_Z6VecAddPfS_S_i)
        /*0008*/ 	.word	0x0000000c


	//----- nvinfo : EIATTR_FRAME_SIZE
	.align		4
.L_1:
        /*000c*/ 	.byte	0x04, 0x11
        /*000e*/ 	.short	(.L_3 - .L_2)
	.align		4
.L_2:
        /*0010*/ 	.word	index@(_Z6VecAddPfS_S_i)
        /*0014*/ 	.word	0x00000000


	//----- nvinfo : EIATTR_MIN_STACK_SIZE
	.align		4
.L_3:
        /*0018*/ 	.byte	0x04, 0x12
        /*001a*/ 	.short	(.L_5 - .L_4)
	.align		4
.L_4:
        /*001c*/ 	.word	index@(_Z6VecAddPfS_S_i)
        /*0020*/ 	.word	0x00000000
.L_5:


//--------------------- .nv.compat                --------------------------
	.section	.nv.compat,"",@"SHT_CUDA_COMPAT_INFO"
	.align	4
        /*0000*/ 	.byte	0x02, 0x09, 0x00, 0x00, 0x02, 0x02, 0x01, 0x00, 0x02, 0x05, 0x05, 0x00, 0x03, 0x07, 0x01, 0x01
        /*0010*/ 	.byte	0x02, 0x03, 0x00, 0x00, 0x02, 0x06, 0x01, 0x00, 0x04, 0x0b, 0x08, 0x00, 0x09, 0x00, 0x00, 0x00
        /*0020*/ 	.byte	0x00, 0x00, 0x00, 0x00


//--------------------- .nv.info._Z6VecAddPfS_S_i --------------------------
	.section	.nv.info._Z6VecAddPfS_S_i,"",@"SHT_CUDA_INFO"
	.sectionflags	@""
	.align	4


	//----- nvinfo : EIATTR_CUDA_API_VERSION
	.align		4
        /*0000*/ 	.byte	0x04, 0x37
        /*0002*/ 	.short	(.L_7 - .L_6)
.L_6:
        /*0004*/ 	.word	0x00000082


	//----- nvinfo : EIATTR_KPARAM_INFO
	.align		4
.L_7:
        /*0008*/ 	.byte	0x04, 0x17
        /*000a*/ 	.short	(.L_9 - .L_8)
.L_8:
        /*000c*/ 	.word	0x00000000
        /*0010*/ 	.short	0x0003
        /*0012*/ 	.short	0x0018
        /*0014*/ 	.byte	0x00, 0xf0, 0x11, 0x00


	//----- nvinfo : EIATTR_KPARAM_INFO
	.align		4
.L_9:
        /*0018*/ 	.byte	0x04, 0x17
        /*001a*/ 	.short	(.L_11 - .L_10)
.L_10:
        /*001c*/ 	.word	0x00000000
        /*0020*/ 	.short	0x0002
        /*0022*/ 	.short	0x0010
        /*0024*/ 	.byte	0x00, 0xf5, 0x21, 0x00


	//----- nvinfo : EIATTR_KPARAM_INFO
	.align		4
.L_11:
        /*0028*/ 	.byte	0x04, 0x17
        /*002a*/ 	.short	(.L_13 - .L_12)
.L_12:
        /*002c*/ 	.word	0x00000000
        /*0030*/ 	.short	0x0001
        /*0032*/ 	.short	0x0008
        /*0034*/ 	.byte	0x00, 0xf5, 0x21, 0x00


	//----- nvinfo : EIATTR_KPARAM_INFO
	.align		4
.L_13:
        /*0038*/ 	.byte	0x04, 0x17
        /*003a*/ 	.short	(.L_15 - .L_14)
.L_14:
        /*003c*/ 	.word	0x00000000
        /*0040*/ 	.short	0x0000
        /*0042*/ 	.short	0x0000
        /*0044*/ 	.byte	0x00, 0xf5, 0x21, 0x00


	//----- nvinfo : EIATTR_SPARSE_MMA_MASK
	.align		4
.L_15:
        /*0048*/ 	.byte	0x03, 0x50
        /*004a*/ 	.short	0x0000


	//----- nvinfo : EIATTR_MAXREG_COUNT
	.align		4
        /*004c*/ 	.byte	0x03, 0x1b
        /*004e*/ 	.short	0x00ff


	//----- nvinfo : EIATTR_MERCURY_ISA_VERSION
	.align		4
        /*0050*/ 	.byte	0x03, 0x5f
        /*0052*/ 	.short	0x0101


	//----- nvinfo : EIATTR_VRC_CTA_INIT_COUNT
	.align		4
        /*0054*/ 	.byte	0x02, 0x4a
	.zero		1
	.zero		1


	//----- nvinfo : EIATTR_EXIT_INSTR_OFFSETS
	.align		4
        /*0058*/ 	.byte	0x04, 0x1c
        /*005a*/ 	.short	(.L_17 - .L_16)


	//   ....[0]....
.L_16:
        /*005c*/ 	.word	0x000000d0


	//   ....[1]....
        /*0060*/ 	.word	0x00000190


	//----- nvinfo : EIATTR_CBANK_PARAM_SIZE
	.align		4
.L_17:
        /*0064*/ 	.byte	0x03, 0x19
        /*0066*/ 	.short	0x001c


	//----- nvinfo : EIATTR_PARAM_CBANK
	.align		4
        /*0068*/ 	.byte	0x04, 0x0a
        /*006a*/ 	.short	(.L_19 - .L_18)
	.align		4
.L_18:
        /*006c*/ 	.word	index@(.nv.constant0._Z6VecAddPfS_S_i)
        /*0070*/ 	.short	0x0380
        /*0072*/ 	.short	0x001c


	//----- nvinfo : EIATTR_SW_WAR
	.align		4
.L_19:
        /*0074*/ 	.byte	0x04, 0x36
        /*0076*/ 	.short	(.L_21 - .L_20)
.L_20:
        /*0078*/ 	.word	0x00000008
.L_21:


//--------------------- .nv.callgraph             --------------------------
	.section	.nv.callgraph,"",@"SHT_CUDA_CALLGRAPH"
	.align	4
	.sectionentsize	8
	.align		4
        /*0000*/ 	.word	0x00000000
	.align		4
        /*0004*/ 	.word	0xffffffff
	.align		4
        /*0008*/ 	.word	0x00000000
	.align		4
        /*000c*/ 	.word	0xfffffffe
	.align		4
        /*0010*/ 	.word	0x00000000
	.align		4
        /*0014*/ 	.word	0xfffffffd
	.align		4
        /*0018*/ 	.word	0x00000000
	.align		4
        /*001c*/ 	.word	0xfffffffc


//--------------------- .text._Z6VecAddPfS_S_i    --------------------------
	.section	.text._Z6VecAddPfS_S_i,"ax",@progbits
	.align	128
        .global         _Z6VecAddPfS_S_i
        .type           _Z6VecAddPfS_S_i,@function
        .size           _Z6VecAddPfS_S_i,(.L_x_1 - _Z6VecAddPfS_S_i)
        .other          _Z6VecAddPfS_S_i,@"STO_CUDA_ENTRY STV_DEFAULT"
_Z6VecAddPfS_S_i:
.text._Z6VecAddPfS_S_i:
[----:B------:R-:W-:Y:S01]  /*0000*/  LDC R1, c[0x0][0x37c] ;  /* 0x0000df00ff017b82 */ /* 0x000fe20000000800 */
[----:B------:R-:W0:Y:S07]  /*0010*/  S2R R3, SR_TID.X ;  /* 0x0000000000037919 */ /* 0x000e2e0000002100 */
[----:B------:R-:W0:Y:S01]  /*0020*/  S2UR UR4, SR_CTAID.X ;  /* 0x00000000000479c3 */ /* 0x000e220000002500 */
[----:B------:R-:W1:Y:S01]  /*0030*/  LDCU UR6, c[0x0][0x398] ;  /* 0x00007300ff0677ac */ /* 0x000e620008000800 */
[----:B------:R-:W2:Y:S06]  /*0040*/  S2R R5, SR_TID.Y ;  /* 0x0000000000057919 */ /* 0x000eac0000002200 */
[----:B------:R-:W0:Y:S08]  /*0050*/  LDC R0, c[0x0][0x360] ;  /* 0x0000d800ff007b82 */ /* 0x000e300000000800 */
[----:B------:R-:W2:Y:S08]  /*0060*/  S2UR UR5, SR_CTAID.Y ;  /* 0x00000000000579c3 */ /* 0x000eb00000002600 */
[----:B------:R-:W2:Y:S01]  /*0070*/  LDC R2, c[0x0][0x364] ;  /* 0x0000d900ff027b82 */ /* 0x000ea20000000800 */
[----:B0-----:R-:W-:-:S02]  /*0080*/  IMAD R0, R0, UR4, R3 ;  /* 0x0000000400007c24 */ /* 0x001fc4000f8e0203 */
[----:B--2---:R-:W-:-:S04]  /*0090*/  IMAD R3, R2, UR5, R5 ;  /* 0x0000000502037c24 */ /* 0x004fc8000f8e0205 */
[----:B-1----:R-:W-:Y:S01]  /*00a0*/  IMAD R9, R3, UR6, R0 ;  /* 0x0000000603097c24 */ /* 0x002fe2000f8e0200 */
[----:B------:R-:W-:-:S04]  /*00b0*/  VIMNMX R2, PT, PT, R0, R3, !PT ;  /* 0x0000000300027248 */ /* 0x000fc80007fe0100 */
[----:B------:R-:W-:-:S13]  /*00c0*/  ISETP.GE.AND P0, PT, R2, UR6, PT ;  /* 0x0000000602007c0c */ /* 0x000fda000bf06270 */
[----:B------:R-:W-:Y:S05]  /*00d0*/  @P0 EXIT ;  /* 0x000000000000094d */ /* 0x000fea0003800000 */
[----:B------:R-:W0:Y:S01]  /*00e0*/  LDC.64 R2, c[0x0][0x380] ;  /* 0x0000e000ff027b82 */ /* 0x000e220000000a00 */
[----:B------:R-:W1:Y:S07]  /*00f0*/  LDCU.64 UR4, c[0x0][0x358] ;  /* 0x00006b00ff0477ac */ /* 0x000e6e0008000a00 */
[----:B------:R-:W2:Y:S08]  /*0100*/  LDC.64 R4, c[0x0][0x388] ;  /* 0x0000e200ff047b82 */ /* 0x000eb00000000a00 */
[----:B------:R-:W3:Y:S01]  /*0110*/  LDC.64 R6, c[0x0][0x390] ;  /* 0x0000e400ff067b82 */ /* 0x000ee20000000a00 */
[----:B0-----:R-:W-:-:S06]  /*0120*/  IMAD.WIDE R2, R9, 0x4, R2 ;  /* 0x0000000409027825 */ /* 0x001fcc00078e0202 */
[----:B-1----:R-:W4:Y:S01]  /*0130*/  LDG.E R2, desc[UR4][R2.64] ;  /* 0x0000000402027981 */ /* 0x002f22000c1e1900 */
[----:B--2---:R-:W-:-:S06]  /*0140*/  IMAD.WIDE R4, R9, 0x4, R4 ;  /* 0x0000000409047825 */ /* 0x004fcc00078e0204 */
[----:B------:R-:W4:Y:S01]  /*0150*/  LDG.E R5, desc[UR4][R4.64] ;  /* 0x0000000404057981 */ /* 0x000f22000c1e1900 */
[----:B---3--:R-:W-:-:S04]  /*0160*/  IMAD.WIDE R6, R9, 0x4, R6 ;  /* 0x0000000409067825 */ /* 0x008fc800078e0206 */
[----:B----4-:R-:W-:-:S05]  /*0170*/  FADD R9, R2, R5 ;  /* 0x0000000502097221 */ /* 0x010fca0000000000 */
[----:B------:R-:W-:Y:S01]  /*0180*/  STG.E desc[UR4][R6.64], R9 ;  /* 0x0000000906007986 */ /* 0x000fe2000c101904 */
[----:B------:R-:W-:Y:S05]  /*0190*/  EXIT ;  /* 0x000000000000794d */ /* 0x000fea0003800000 */
.L_x_0:
[----:B------:R-:W-:-:S00]  /*01a0*/  BRA `(.L_x_0) ;  /* 0xfffffffc00fc7947 */ /* 0x000fc0000383ffff */
[----:B------:R-:W-:-:S00]  /*01b0*/  NOP ;  /* 0x0000000000007918 */ /* 0x000fc00000000000 */
        /* <DEDUP_REMOVED lines=12> */
.L_x_1:


//--------------------- .nv.shared.reserved.0     --------------------------
	.section	.nv.shared.reserved.0,"aw",@nobits
	.weak		__nv_reservedSMEM_offset_0_alias
	.size		__nv_reservedSMEM_offset_0_alias, 0, 64
	.other		__nv_reservedSMEM_offset_0_alias,@"STO_CUDA_RESERVED_SHARED STV_DEFAULT"
__nv_reservedSMEM_offset_0_alias:
	.zero		0
	.zero		64


//--------------------- .nv.constant0._Z6VecAddPfS_S_i --------------------------
	.section	.nv.constant0._Z6VecAddPfS_S_i,"a",@progbits
	.sectionflags	@""
	.align	4
.nv.constant0._Z6VecAddPfS_S_i:
	.zero		924


//--------------------- SYMBOLS --------------------------

	.type		.nv.reservedSmem.offset0,@object
	.size		.nv.reservedSmem.offset0,0x4
